	.headerflags	@"EF_CUDA_TEXMODE_UNIFIED EF_CUDA_64BIT_ADDRESS EF_CUDA_ACCELERATORS EF_CUDA_SM90 EF_CUDA_VIRTUAL_SM(EF_CUDA_SM90)"
	.elftype	@"ET_EXEC"


//--------------------- .nv.info                  --------------------------
	.section	.nv.info,"",@"SHT_CUDA_INFO"
	.align	4


	//----- nvinfo : EIATTR_REGCOUNT
	.align		4
        /*0000*/ 	.byte	0x04, 0x2f
        /*0002*/ 	.short	(.L_1 - .L_0)
	.align		4
.L_0:
        /*0004*/ 	.word	index@(triton_poi_fused_addmm_relu_5)
        /*0008*/ 	.word	0x0000000c


	//----- nvinfo : EIATTR_MIN_STACK_SIZE
	.align		4
.L_1:
        /*000c*/ 	.byte	0x04, 0x12
        /*000e*/ 	.short	(.L_3 - .L_2)
	.align		4
.L_2:
        /*0010*/ 	.word	index@(triton_poi_fused_addmm_relu_5)
        /*0014*/ 	.word	0x00000000


	//----- nvinfo : EIATTR_FRAME_SIZE
	.align		4
.L_3:
        /*0018*/ 	.byte	0x04, 0x11
        /*001a*/ 	.short	(.L_5 - .L_4)
	.align		4
.L_4:
        /*001c*/ 	.word	index@(triton_poi_fused_addmm_relu_5)
        /*0020*/ 	.word	0x00000000


	//----- nvinfo : EIATTR_MIN_STACK_SIZE
	.align		4
.L_5:
        /*0024*/ 	.byte	0x04, 0x12
        /*0026*/ 	.short	(.L_7 - .L_6)
	.align		4
.L_6:
        /*0028*/ 	.word	index@(triton_poi_fused_addmm_relu_5)
        /*002c*/ 	.word	0x00000000
.L_7:


//--------------------- .nv.info.triton_poi_fused_addmm_relu_5 --------------------------
	.section	.nv.info.triton_poi_fused_addmm_relu_5,"",@"SHT_CUDA_INFO"
	.sectionflags	@""
	.align	4


	//----- nvinfo : EIATTR_CUDA_API_VERSION
	.align		4
        /*0000*/ 	.byte	0x04, 0x37
        /*0002*/ 	.short	(.L_9 - .L_8)
.L_8:
        /*0004*/ 	.word	0x0000007c


	//----- nvinfo : EIATTR_KPARAM_INFO
	.align		4
.L_9:
        /*0008*/ 	.byte	0x04, 0x17
        /*000a*/ 	.short	(.L_11 - .L_10)
.L_10:
        /*000c*/ 	.word	0x00000000
        /*0010*/ 	.short	0x0002
        /*0012*/ 	.short	0x0010
        /*0014*/ 	.byte	0x00, 0xf0, 0x11, 0x00


	//----- nvinfo : EIATTR_KPARAM_INFO
	.align		4
.L_11:
        /*0018*/ 	.byte	0x04, 0x17
        /*001a*/ 	.short	(.L_13 - .L_12)
.L_12:
        /*001c*/ 	.word	0x00000000
        /*0020*/ 	.short	0x0001
        /*0022*/ 	.short	0x0008
        /*0024*/ 	.byte	0x00, 0xf4, 0x21, 0x00


	//----- nvinfo : EIATTR_KPARAM_INFO
	.align		4
.L_13:
        /*0028*/ 	.byte	0x04, 0x17
        /*002a*/ 	.short	(.L_15 - .L_14)
.L_14:
        /*002c*/ 	.word	0x00000000
        /*0030*/ 	.short	0x0000
        /*0032*/ 	.short	0x0000
        /*0034*/ 	.byte	0x00, 0xf4, 0x21, 0x00


	//----- nvinfo : EIATTR_SPARSE_MMA_MASK
	.align		4
.L_15:
        /*0038*/ 	.byte	0x03, 0x50
        /*003a*/ 	.short	0x0000


	//----- nvinfo : EIATTR_MAXREG_COUNT
	.align		4
        /*003c*/ 	.byte	0x03, 0x1b
        /*003e*/ 	.short	0x00ff


	//----- nvinfo : EIATTR_EXIT_INSTR_OFFSETS
	.align		4
        /*0040*/ 	.byte	0x04, 0x1c
        /*0042*/ 	.short	(.L_17 - .L_16)


	//   ....[0]....
.L_16:
        /*0044*/ 	.word	0x00000160


	//   ....[1]....
        /*0048*/ 	.word	0x00000180


	//----- nvinfo : EIATTR_REQNTID
	.align		4
.L_17:
        /*004c*/ 	.byte	0x04, 0x10
        /*004e*/ 	.short	(.L_19 - .L_18)
.L_18:
        /*0050*/ 	.word	0x00000080
        /*0054*/ 	.word	0x00000001
        /*0058*/ 	.word	0x00000001


	//----- nvinfo : EIATTR_CBANK_PARAM_SIZE
	.align		4
.L_19:
        /*005c*/ 	.byte	0x03, 0x19
        /*005e*/ 	.short	0x0014


	//----- nvinfo : EIATTR_PARAM_CBANK
	.align		4
        /*0060*/ 	.byte	0x04, 0x0a
        /*0062*/ 	.short	(.L_21 - .L_20)
	.align		4
.L_20:
        /*0064*/ 	.word	index@(.nv.constant0.triton_poi_fused_addmm_relu_5)
        /*0068*/ 	.short	0x0210
        /*006a*/ 	.short	0x0014


	//----- nvinfo : EIATTR_SW_WAR
	.align		4
.L_21:
        /*006c*/ 	.byte	0x04, 0x36
        /*006e*/ 	.short	(.L_23 - .L_22)
.L_22:
        /*0070*/ 	.word	0x00000008
.L_23:


//--------------------- .nv.callgraph             --------------------------
	.section	.nv.callgraph,"",@"SHT_CUDA_CALLGRAPH"
	.align	4
	.sectionentsize	8
	.align		4
        /*0000*/ 	.word	0x00000000
	.align		4
        /*0004*/ 	.word	0xffffffff
	.align		4
        /*0008*/ 	.word	0x00000000
	.align		4
        /*000c*/ 	.word	0xfffffffe
	.align		4
        /*0010*/ 	.word	0x00000000
	.align		4
        /*0014*/ 	.word	0xfffffffd
	.align		4
        /*0018*/ 	.word	0x00000000
	.align		4
        /*001c*/ 	.word	0xfffffffc


//--------------------- .text.triton_poi_fused_addmm_relu_5 --------------------------
	.section	.text.triton_poi_fused_addmm_relu_5,"ax",@progbits
	.align	128
        .global         triton_poi_fused_addmm_relu_5
        .type           triton_poi_fused_addmm_relu_5,@function
        .size           triton_poi_fused_addmm_relu_5,(.L_x_1 - triton_poi_fused_addmm_relu_5)
        .other          triton_poi_fused_addmm_relu_5,@"STO_CUDA_ENTRY STV_DEFAULT"
triton_poi_fused_addmm_relu_5:
.text.triton_poi_fused_addmm_relu_5:
[----:B------:R-:W0:Y:S02]  /*0000*/  LDC R1, c[0x0][0x28] ;  /* 0x00000a00ff017b82 */ /* 0x000e240000000800 */
[----:B------:R-:W1:Y:S01]  /*0010*/  S2R R0, SR_TID.X ;  /* 0x0000000000007919 */ /* 0x000e620000002100 */
[----:B------:R-:W2:Y:S01]  /*0020*/  LDC.64 R2, c[0x0][0x210] ;  /* 0x00008400ff027b82 */ /* 0x000ea20000000a00 */
[----:B------:R-:W-:Y:S01]  /*0030*/  ULDC.64 UR4, c[0x0][0x208] ;  /* 0x0000820000047ab9 */ /* 0x000fe20000000a00 */
[----:B------:R-:W3:Y:S06]  /*0040*/  S2R R7, SR_CTAID.X ;  /* 0x0000000000077919 */ /* 0x000eec0000002500 */
[----:B------:R-:W4:Y:S01]  /*0050*/  LDC.64 R4, c[0x0][0x218] ;  /* 0x00008600ff047b82 */ /* 0x000f220000000a00 */
[----:B-1----:R-:W-:-:S05]  /*0060*/  LOP3.LUT R0, R0, 0x7f, RZ, 0xc0, !PT ;  /* 0x0000007f00007812 */ /* 0x002fca00078ec0ff */
[----:B---3--:R-:W-:-:S04]  /*0070*/  IMAD R7, R7, 0x80, R0 ;  /* 0x0000008007077824 */ /* 0x008fc800078e0200 */
[C---:B------:R-:W-:Y:S01]  /*0080*/  IMAD.HI R0, R7.reuse, 0x30c30c31, RZ ;  /* 0x30c30c3107007827 */ /* 0x040fe200078e02ff */
[----:B------:R-:W-:-:S03]  /*0090*/  ISETP.GE.AND P1, PT, R7, 0x150, PT ;  /* 0x000001500700780c */ /* 0x000fc60003f26270 */
[----:B--2---:R-:W-:Y:S01]  /*00a0*/  IMAD.WIDE R2, R7, 0x4, R2 ;  /* 0x0000000407027825 */ /* 0x004fe200078e0202 */
[----:B------:R-:W-:-:S04]  /*00b0*/  SHF.R.U32.HI R9, RZ, 0x1f, R0 ;  /* 0x0000001fff097819 */ /* 0x000fc80000011600 */
[----:B------:R-:W-:-:S05]  /*00c0*/  LEA.HI.SX32 R0, R0, R9, 0x1c ;  /* 0x0000000900007211 */ /* 0x000fca00078fe2ff */
[----:B------:R-:W-:Y:S01]  /*00d0*/  IMAD R9, R0, -0x54, R7 ;  /* 0xffffffac00097824 */ /* 0x000fe200078e0207 */
[----:B------:R-:W-:Y:S01]  /*00e0*/  HFMA2.MMA R0, -RZ, RZ, 0, 0 ;  /* 0x00000000ff007435 */ /* 0x000fe200000001ff */
[----:B------:R-:W-:Y:S02]  /*00f0*/  IMAD.MOV.U32 R7, RZ, RZ, RZ ;  /* 0x000000ffff077224 */ /* 0x000fe400078e00ff */
[----:B----4-:R-:W-:-:S05]  /*0100*/  IMAD.WIDE R4, R9, 0x4, R4 ;  /* 0x0000000409047825 */ /* 0x010fca00078e0204 */
[----:B------:R-:W2:Y:S04]  /*0110*/  @!P1 LDG.E.EL R7, desc[UR4][R4.64] ;  /* 0x0000000404079981 */ /* 0x000ea8000c2e1900 */
[----:B------:R-:W2:Y:S02]  /*0120*/  @!P1 LDG.E R0, desc[UR4][R2.64] ;  /* 0x0000000402009981 */ /* 0x000ea4000c1e1900 */
[----:B--2---:R-:W-:Y:S01]  /*0130*/  FADD R6, R7, R0 ;  /* 0x0000000007067221 */ /* 0x004fe20000000000 */
[----:B------:R-:W-:-:S04]  /*0140*/  FSETP.GEU.AND P0, PT, R0, -R7, PT ;  /* 0x800000070000720b */ /* 0x000fc80003f0e000 */
[----:B------:R-:W-:Y:S01]  /*0150*/  FSEL R7, R6, RZ, P0 ;  /* 0x000000ff06077208 */ /* 0x000fe20000000000 */
[----:B------:R-:W-:Y:S08]  /*0160*/  @P1 EXIT ;  /* 0x000000000000194d */ /* 0x000ff00003800000 */
[----:B------:R-:W-:Y:S01]  /*0170*/  STG.E desc[UR4][R2.64], R7 ;  /* 0x0000000702007986 */ /* 0x000fe2000c101904 */
[----:B------:R-:W-:Y:S05]  /*0180*/  EXIT ;  /* 0x000000000000794d */ /* 0x000fea0003800000 */
.L_x_0:
[----:B------:R-:W-:-:S00]  /*0190*/  BRA `(.L_x_0) ;  /* 0xfffffffc00fc7947 */ /* 0x000fc0000383ffff */
[----:B------:R-:W-:-:S00]  /*01a0*/  NOP ;  /* 0x0000000000007918 */ /* 0x000fc00000000000 */
        /* <DEDUP_REMOVED lines=13> */
.L_x_1:


//--------------------- .nv.constant0.triton_poi_fused_addmm_relu_5 --------------------------
	.section	.nv.constant0.triton_poi_fused_addmm_relu_5,"a",@progbits
	.sectionflags	@""
	.align	4
.nv.constant0.triton_poi_fused_addmm_relu_5:
	.zero		548
